	.headerflags	@"EF_CUDA_TEXMODE_UNIFIED EF_CUDA_64BIT_ADDRESS EF_CUDA_ACCELERATORS EF_CUDA_SM90 EF_CUDA_VIRTUAL_SM(EF_CUDA_SM90)"
	.elftype	@"ET_EXEC"


//--------------------- .nv.info                  --------------------------
	.section	.nv.info,"",@"SHT_CUDA_INFO"
	.align	4


	//----- nvinfo : EIATTR_REGCOUNT
	.align		4
        /*0000*/ 	.byte	0x04, 0x2f
        /*0002*/ 	.short	(.L_3 - .L_2)
	.align		4
.L_2:
        /*0004*/ 	.word	index@(triton_poi_fused__native_batch_norm_legit_no_training_add_relu_14)
        /*0008*/ 	.word	0x00000014


	//----- nvinfo : EIATTR_MIN_STACK_SIZE
	.align		4
.L_3:
        /*000c*/ 	.byte	0x04, 0x12
        /*000e*/ 	.short	(.L_5 - .L_4)
	.align		4
.L_4:
        /*0010*/ 	.word	index@(triton_poi_fused__native_batch_norm_legit_no_training_add_relu_14)
        /*0014*/ 	.word	0x00000000


	//----- nvinfo : EIATTR_FRAME_SIZE
	.align		4
.L_5:
        /*0018*/ 	.byte	0x04, 0x11
        /*001a*/ 	.short	(.L_7 - .L_6)
	.align		4
.L_6:
        /*001c*/ 	.word	index@(triton_poi_fused__native_batch_norm_legit_no_training_add_relu_14)
        /*0020*/ 	.word	0x00000000


	//----- nvinfo : EIATTR_MIN_STACK_SIZE
	.align		4
.L_7:
        /*0024*/ 	.byte	0x04, 0x12
        /*0026*/ 	.short	(.L_9 - .L_8)
	.align		4
.L_8:
        /*0028*/ 	.word	index@(triton_poi_fused__native_batch_norm_legit_no_training_add_relu_14)
        /*002c*/ 	.word	0x00000000
.L_9:


//--------------------- .nv.info.triton_poi_fused__native_batch_norm_legit_no_training_add_relu_14 --------------------------
	.section	.nv.info.triton_poi_fused__native_batch_norm_legit_no_training_add_relu_14,"",@"SHT_CUDA_INFO"
	.sectionflags	@""
	.align	4


	//----- nvinfo : EIATTR_CUDA_API_VERSION
	.align		4
        /*0000*/ 	.byte	0x04, 0x37
        /*0002*/ 	.short	(.L_11 - .L_10)
.L_10:
        /*0004*/ 	.word	0x0000007c


	//----- nvinfo : EIATTR_KPARAM_INFO
	.align		4
.L_11:
        /*0008*/ 	.byte	0x04, 0x17
        /*000a*/ 	.short	(.L_13 - .L_12)
.L_12:
        /*000c*/ 	.word	0x00000000
        /*0010*/ 	.short	0x0007
        /*0012*/ 	.short	0x0038
        /*0014*/ 	.byte	0x00, 0xf0, 0x11, 0x00


	//----- nvinfo : EIATTR_KPARAM_INFO
	.align		4
.L_13:
        /*0018*/ 	.byte	0x04, 0x17
        /*001a*/ 	.short	(.L_15 - .L_14)
.L_14:
        /*001c*/ 	.word	0x00000000
        /*0020*/ 	.short	0x0006
        /*0022*/ 	.short	0x0030
        /*0024*/ 	.byte	0x00, 0xf4, 0x21, 0x00


	//----- nvinfo : EIATTR_KPARAM_INFO
	.align		4
.L_15:
        /*0028*/ 	.byte	0x04, 0x17
        /*002a*/ 	.short	(.L_17 - .L_16)
.L_16:
        /*002c*/ 	.word	0x00000000
        /*0030*/ 	.short	0x0005
        /*0032*/ 	.short	0x0028
        /*0034*/ 	.byte	0x00, 0xf4, 0x21, 0x00


	//----- nvinfo : EIATTR_KPARAM_INFO
	.align		4
.L_17:
        /*0038*/ 	.byte	0x04, 0x17
        /*003a*/ 	.short	(.L_19 - .L_18)
.L_18:
        /*003c*/ 	.word	0x00000000
        /*0040*/ 	.short	0x0004
        /*0042*/ 	.short	0x0020
        /*0044*/ 	.byte	0x00, 0xf4, 0x21, 0x00


	//----- nvinfo : EIATTR_KPARAM_INFO
	.align		4
.L_19:
        /*0048*/ 	.byte	0x04, 0x17
        /*004a*/ 	.short	(.L_21 - .L_20)
.L_20:
        /*004c*/ 	.word	0x00000000
        /*0050*/ 	.short	0x0003
        /*0052*/ 	.short	0x0018
        /*0054*/ 	.byte	0x00, 0xf4, 0x21, 0x00


	//----- nvinfo : EIATTR_KPARAM_INFO
	.align		4
.L_21:
        /*0058*/ 	.byte	0x04, 0x17
        /*005a*/ 	.short	(.L_23 - .L_22)
.L_22:
        /*005c*/ 	.word	0x00000000
        /*0060*/ 	.short	0x0002
        /*0062*/ 	.short	0x0010
        /*0064*/ 	.byte	0x00, 0xf4, 0x21, 0x00


	//----- nvinfo : EIATTR_KPARAM_INFO
	.align		4
.L_23:
        /*0068*/ 	.byte	0x04, 0x17
        /*006a*/ 	.short	(.L_25 - .L_24)
.L_24:
        /*006c*/ 	.word	0x00000000
        /*0070*/ 	.short	0x0001
        /*0072*/ 	.short	0x0008
        /*0074*/ 	.byte	0x00, 0xf4, 0x21, 0x00


	//----- nvinfo : EIATTR_KPARAM_INFO
	.align		4
.L_25:
        /*0078*/ 	.byte	0x04, 0x17
        /*007a*/ 	.short	(.L_27 - .L_26)
.L_26:
        /*007c*/ 	.word	0x00000000
        /*0080*/ 	.short	0x0000
        /*0082*/ 	.short	0x0000
        /*0084*/ 	.byte	0x00, 0xf4, 0x21, 0x00


	//----- nvinfo : EIATTR_SPARSE_MMA_MASK
	.align		4
.L_27:
        /*0088*/ 	.byte	0x03, 0x50
        /*008a*/ 	.short	0x0000


	//----- nvinfo : EIATTR_MAXREG_COUNT
	.align		4
        /*008c*/ 	.byte	0x03, 0x1b
        /*008e*/ 	.short	0x00ff


	//----- nvinfo : EIATTR_EXIT_INSTR_OFFSETS
	.align		4
        /*0090*/ 	.byte	0x04, 0x1c
        /*0092*/ 	.short	(.L_29 - .L_28)


	//   ....[0]....
.L_28:
        /*0094*/ 	.word	0x000003b0


	//----- nvinfo : EIATTR_REQNTID
	.align		4
.L_29:
        /*0098*/ 	.byte	0x04, 0x10
        /*009a*/ 	.short	(.L_31 - .L_30)
.L_30:
        /*009c*/ 	.word	0x00000080
        /*00a0*/ 	.word	0x00000001
        /*00a4*/ 	.word	0x00000001


	//----- nvinfo : EIATTR_CBANK_PARAM_SIZE
	.align		4
.L_31:
        /*00a8*/ 	.byte	0x03, 0x19
        /*00aa*/ 	.short	0x003c


	//----- nvinfo : EIATTR_PARAM_CBANK
	.align		4
        /*00ac*/ 	.byte	0x04, 0x0a
        /*00ae*/ 	.short	(.L_33 - .L_32)
	.align		4
.L_32:
        /*00b0*/ 	.word	index@(.nv.constant0.triton_poi_fused__native_batch_norm_legit_no_training_add_relu_14)
        /*00b4*/ 	.short	0x0210
        /*00b6*/ 	.short	0x003c


	//----- nvinfo : EIATTR_SW_WAR
	.align		4
.L_33:
        /*00b8*/ 	.byte	0x04, 0x36
        /*00ba*/ 	.short	(.L_35 - .L_34)
.L_34:
        /*00bc*/ 	.word	0x00000008
.L_35:


//--------------------- .nv.callgraph             --------------------------
	.section	.nv.callgraph,"",@"SHT_CUDA_CALLGRAPH"
	.align	4
	.sectionentsize	8
	.align		4
        /*0000*/ 	.word	0x00000000
	.align		4
        /*0004*/ 	.word	0xffffffff
	.align		4
        /*0008*/ 	.word	0x00000000
	.align		4
        /*000c*/ 	.word	0xfffffffe
	.align		4
        /*0010*/ 	.word	0x00000000
	.align		4
        /*0014*/ 	.word	0xfffffffd
	.align		4
        /*0018*/ 	.word	0x00000000
	.align		4
        /*001c*/ 	.word	0xfffffffc


//--------------------- .nv.constant4             --------------------------
	.section	.nv.constant4,"a",@progbits
	.align	8
	.align		8
.nv.constant4:
        /*0000*/ 	.dword	_$_str
	.align		8
        /*0008*/ 	.dword	_$_str_$_2


//--------------------- .text.triton_poi_fused__native_batch_norm_legit_no_training_add_relu_14 --------------------------
	.section	.text.triton_poi_fused__native_batch_norm_legit_no_training_add_relu_14,"ax",@progbits
	.align	128
        .global         triton_poi_fused__native_batch_norm_legit_no_training_add_relu_14
        .type           triton_poi_fused__native_batch_norm_legit_no_training_add_relu_14,@function
        .size           triton_poi_fused__native_batch_norm_legit_no_training_add_relu_14,(.L_x_1 - triton_poi_fused__native_batch_norm_legit_no_training_add_relu_14)
        .other          triton_poi_fused__native_batch_norm_legit_no_training_add_relu_14,@"STO_CUDA_ENTRY STV_DEFAULT"
triton_poi_fused__native_batch_norm_legit_no_training_add_relu_14:
.text.triton_poi_fused__native_batch_norm_legit_no_training_add_relu_14:
[----:B------:R-:W-:Y:S01]  /*0000*/  LDC R1, c[0x0][0x28] ;  /* 0x00000a00ff017b82 */ /* 0x000fe20000000800 */
[----:B------:R-:W1:Y:S07]  /*0010*/  S2R R0, SR_TID.X ;  /* 0x0000000000007919 */ /* 0x000e6e0000002100 */
[----:B------:R-:W2:Y:S01]  /*0020*/  LDC.64 R10, c[0x0][0x220] ;  /* 0x00008800ff0a7b82 */ /* 0x000ea20000000a00 */
[----:B------:R-:W-:Y:S01]  /*0030*/  ULDC.64 UR4, c[0x0][0x208] ;  /* 0x0000820000047ab9 */ /* 0x000fe20000000a00 */
[----:B------:R-:W3:Y:S06]  /*0040*/  S2R R5, SR_CTAID.X ;  /* 0x0000000000057919 */ /* 0x000eec0000002500 */
[----:B------:R-:W4:Y:S08]  /*0050*/  LDC.64 R6, c[0x0][0x210] ;  /* 0x00008400ff067b82 */ /* 0x000f300000000a00 */
[----:B------:R-:W5:Y:S08]  /*0060*/  LDC.64 R8, c[0x0][0x218] ;  /* 0x00008600ff087b82 */ /* 0x000f700000000a00 */
[----:B------:R-:W4:Y:S01]  /*0070*/  LDC.64 R12, c[0x0][0x228] ;  /* 0x00008a00ff0c7b82 */ /* 0x000f220000000a00 */
[----:B-1----:R-:W-:-:S07]  /*0080*/  SHF.L.U32 R0, R0, 0x1, RZ ;  /* 0x0000000100007819 */ /* 0x002fce00000006ff */
[----:B------:R-:W1:Y:S01]  /*0090*/  LDC.64 R14, c[0x0][0x230] ;  /* 0x00008c00ff0e7b82 */ /* 0x000e620000000a00 */
[----:B---3--:R-:W-:Y:S02]  /*00a0*/  SHF.R.S32.HI R3, RZ, 0x17, R5 ;  /* 0x00000017ff037819 */ /* 0x008fe40000011405 */
[----:B------:R-:W-:Y:S02]  /*00b0*/  LOP3.LUT R0, R0, 0xfe, RZ, 0xc0, !PT ;  /* 0x000000fe00007812 */ /* 0x000fe400078ec0ff */
[----:B------:R-:W-:Y:S02]  /*00c0*/  SGXT R3, R3, 0x1 ;  /* 0x000000010303781a */ /* 0x000fe40000000200 */
[----:B------:R-:W-:-:S04]  /*00d0*/  LEA R0, R5, R0, 0x8 ;  /* 0x0000000005007211 */ /* 0x000fc800078e40ff */
[----:B------:R-:W-:-:S04]  /*00e0*/  LEA.HI R3, R3, R0, RZ, 0x2 ;  /* 0x0000000003037211 */ /* 0x000fc800078f10ff */
[--C-:B------:R-:W-:Y:S02]  /*00f0*/  SHF.R.S32.HI R2, RZ, 0x2, R3.reuse ;  /* 0x00000002ff027819 */ /* 0x100fe40000011403 */
[----:B------:R-:W-:-:S04]  /*0100*/  SHF.R.S32.HI R3, RZ, 0x1f, R3 ;  /* 0x0000001fff037819 */ /* 0x000fc80000011403 */
[----:B------:R-:W-:-:S04]  /*0110*/  LEA.HI R3, R3, R2, RZ, 0x9 ;  /* 0x0000000203037211 */ /* 0x000fc800078f48ff */
[----:B------:R-:W-:-:S04]  /*0120*/  LOP3.LUT R3, R3, 0xfffffe00, RZ, 0xc0, !PT ;  /* 0xfffffe0003037812 */ /* 0x000fc800078ec0ff */
[----:B------:R-:W-:Y:S02]  /*0130*/  IADD3 R17, R2, -R3, RZ ;  /* 0x8000000302117210 */ /* 0x000fe40007ffe0ff */
[----:B------:R-:W3:Y:S03]  /*0140*/  LDC.64 R2, c[0x0][0x238] ;  /* 0x00008e00ff027b82 */ /* 0x000ee60000000a00 */
[----:B--2---:R-:W-:-:S05]  /*0150*/  IMAD.WIDE R10, R17, 0x4, R10 ;  /* 0x00000004110a7825 */ /* 0x004fca00078e020a */
[----:B------:R1:W2:Y:S01]  /*0160*/  LDG.E.EL R4, desc[UR4][R10.64] ;  /* 0x000000040a047981 */ /* 0x0002a2000c2e1900 */
[----:B----4-:R-:W-:-:S04]  /*0170*/  IMAD.WIDE R6, R0, 0x4, R6 ;  /* 0x0000000400067825 */ /* 0x010fc800078e0206 */
[C---:B-----5:R-:W-:Y:S02]  /*0180*/  IMAD.WIDE R8, R17.reuse, 0x4, R8 ;  /* 0x0000000411087825 */ /* 0x060fe400078e0208 */
[----:B------:R-:W4:Y:S02]  /*0190*/  LDG.E.64 R6, desc[UR4][R6.64] ;  /* 0x0000000406067981 */ /* 0x000f24000c1e1b00 */
[C---:B0-----:R-:W-:Y:S02]  /*01a0*/  IMAD.WIDE R12, R17.reuse, 0x4, R12 ;  /* 0x00000004110c7825 */ /* 0x041fe400078e020c */
[----:B------:R0:W4:Y:S02]  /*01b0*/  LDG.E.EL R5, desc[UR4][R8.64] ;  /* 0x0000000408057981 */ /* 0x000124000c2e1900 */
[----:B-1----:R-:W-:Y:S02]  /*01c0*/  IMAD.WIDE R10, R17, 0x4, R14 ;  /* 0x00000004110a7825 */ /* 0x002fe400078e020e */
[----:B------:R1:W5:Y:S02]  /*01d0*/  LDG.E.EL R12, desc[UR4][R12.64] ;  /* 0x000000040c0c7981 */ /* 0x000364000c2e1900 */
[----:B---3--:R-:W-:-:S02]  /*01e0*/  IMAD.WIDE R2, R0, 0x4, R2 ;  /* 0x0000000400027825 */ /* 0x008fc400078e0202 */
[----:B------:R-:W5:Y:S01]  /*01f0*/  LDG.E.EL R11, desc[UR4][R10.64] ;  /* 0x000000040a0b7981 */ /* 0x000f62000c2e1900 */
[----:B0-----:R-:W0:Y:S03]  /*0200*/  LDC.64 R8, c[0x0][0x240] ;  /* 0x00009000ff087b82 */ /* 0x001e260000000a00 */
[----:B------:R-:W3:Y:S01]  /*0210*/  LDG.E.64 R2, desc[UR4][R2.64] ;  /* 0x0000000402027981 */ /* 0x000ee2000c1e1b00 */
[----:B-1----:R-:W-:Y:S01]  /*0220*/  HFMA2.MMA R13, -RZ, RZ, 1.625, 0 ;  /* 0x3e800000ff0d7435 */ /* 0x002fe200000001ff */
[----:B0-----:R-:W-:-:S04]  /*0230*/  IMAD.WIDE R8, R0, 0x4, R8 ;  /* 0x0000000400087825 */ /* 0x001fc800078e0208 */
[----:B--2---:R-:W-:-:S04]  /*0240*/  FADD R4, R4, 9.9999997473787516356e-06 ;  /* 0x3727c5ac04047421 */ /* 0x004fc80000000000 */
[----:B------:R-:W0:Y:S02]  /*0250*/  MUFU.SQRT R14, R4 ;  /* 0x00000004000e7308 */ /* 0x000e240000002000 */
[C---:B0-----:R-:W-:Y:S02]  /*0260*/  FSETP.GT.AND P0, PT, R14.reuse, 8.50705917302346158658e+37, PT ;  /* 0x7e8000000e00780b */ /* 0x041fe40003f04000 */
[----:B------:R-:W-:-:S11]  /*0270*/  FSETP.GEU.AND P1, PT, R14, 1.175494350822287508e-38, PT ;  /* 0x008000000e00780b */ /* 0x000fd60003f2e000 */
[----:B------:R-:W-:-:S04]  /*0280*/  @P0 FMUL R14, R14, 0.25 ;  /* 0x3e8000000e0e0820 */ /* 0x000fc80000400000 */
[----:B------:R-:W-:-:S06]  /*0290*/  @!P1 FMUL R14, R14, 16777216 ;  /* 0x4b8000000e0e9820 */ /* 0x000fcc0000400000 */
[----:B------:R-:W0:Y:S01]  /*02a0*/  MUFU.RCP R14, R14 ;  /* 0x0000000e000e7308 */ /* 0x000e220000001000 */
[----:B------:R-:W-:Y:S01]  /*02b0*/  FSEL R13, R13, 1, P0 ;  /* 0x3f8000000d0d7808 */ /* 0x000fe20000000000 */
[----:B----4-:R-:W-:-:S04]  /*02c0*/  FADD R7, R7, -R5 ;  /* 0x8000000507077221 */ /* 0x010fc80000000000 */
[----:B------:R-:W-:Y:S01]  /*02d0*/  @!P1 FMUL R13, R13, 16777216 ;  /* 0x4b8000000d0d9820 */ /* 0x000fe20000400000 */
[----:B------:R-:W-:-:S03]  /*02e0*/  FADD R6, R6, -R5 ;  /* 0x8000000506067221 */ /* 0x000fc60000000000 */
[----:B0-----:R-:W-:-:S04]  /*02f0*/  FMUL R13, R14, R13 ;  /* 0x0000000d0e0d7220 */ /* 0x001fc80000400000 */
[-C--:B------:R-:W-:Y:S01]  /*0300*/  FMUL R7, R7, R13.reuse ;  /* 0x0000000d07077220 */ /* 0x080fe20000400000 */
[----:B------:R-:W-:-:S03]  /*0310*/  FMUL R6, R6, R13 ;  /* 0x0000000d06067220 */ /* 0x000fc60000400000 */
[C-C-:B-----5:R-:W-:Y:S01]  /*0320*/  FFMA R4, R12.reuse, R7, R11.reuse ;  /* 0x000000070c047223 */ /* 0x160fe2000000000b */
[----:B------:R-:W-:-:S04]  /*0330*/  FFMA R11, R12, R6, R11 ;  /* 0x000000060c0b7223 */ /* 0x000fc8000000000b */
[----:B---3--:R-:W-:Y:S01]  /*0340*/  FSETP.GEU.AND P1, PT, R4, -R3, PT ;  /* 0x800000030400720b */ /* 0x008fe20003f2e000 */
[----:B------:R-:W-:Y:S01]  /*0350*/  FADD R4, R3, R4 ;  /* 0x0000000403047221 */ /* 0x000fe20000000000 */
[----:B------:R-:W-:Y:S01]  /*0360*/  FADD R3, R2, R11 ;  /* 0x0000000b02037221 */ /* 0x000fe20000000000 */
[----:B------:R-:W-:-:S03]  /*0370*/  FSETP.GEU.AND P0, PT, R11, -R2, PT ;  /* 0x800000020b00720b */ /* 0x000fc60003f0e000 */
[----:B------:R-:W-:Y:S02]  /*0380*/  FSEL R5, R4, RZ, P1 ;  /* 0x000000ff04057208 */ /* 0x000fe40000800000 */
[----:B------:R-:W-:-:S05]  /*0390*/  FSEL R4, R3, RZ, P0 ;  /* 0x000000ff03047208 */ /* 0x000fca0000000000 */
[----:B------:R-:W-:Y:S01]  /*03a0*/  STG.E.64 desc[UR4][R8.64], R4 ;  /* 0x0000000408007986 */ /* 0x000fe2000c101b04 */
[----:B------:R-:W-:Y:S05]  /*03b0*/  EXIT ;  /* 0x000000000000794d */ /* 0x000fea0003800000 */
.L_x_0:
[----:B------:R-:W-:-:S00]  /*03c0*/  BRA `(.L_x_0) ;  /* 0xfffffffc00fc7947 */ /* 0x000fc0000383ffff */
[----:B------:R-:W-:-:S00]  /*03d0*/  NOP ;  /* 0x0000000000007918 */ /* 0x000fc00000000000 */
        /* <DEDUP_REMOVED lines=10> */
.L_x_1:


//--------------------- .nv.global.init           --------------------------
	.section	.nv.global.init,"aw",@progbits
.nv.global.init:
	.type		_$_str,@object
	.size		_$_str,(_$_str_$_2 - _$_str)
_$_str:
        /*0000*/ 	.byte	0x5f, 0x5f, 0x43, 0x55, 0x44, 0x41, 0x5f, 0x46, 0x54, 0x5a, 0x00
	.type		_$_str_$_2,@object
	.size		_$_str_$_2,(.L_1 - _$_str_$_2)
_$_str_$_2:
        /*000b*/ 	.byte	0x5f, 0x5f, 0x43, 0x55, 0x44, 0x41, 0x5f, 0x50, 0x52, 0x45, 0x43, 0x5f, 0x53, 0x51, 0x52, 0x54
        /*001b*/ 	.byte	0x00
.L_1:


//--------------------- .nv.constant0.triton_poi_fused__native_batch_norm_legit_no_training_add_relu_14 --------------------------
	.section	.nv.constant0.triton_poi_fused__native_batch_norm_legit_no_training_add_relu_14,"a",@progbits
	.sectionflags	@""
	.align	4
.nv.constant0.triton_poi_fused__native_batch_norm_legit_no_training_add_relu_14:
	.zero		588
